//
// Generated by NVIDIA NVVM Compiler
//
// Compiler Build ID: CL-36424714
// Cuda compilation tools, release 13.0, V13.0.88
// Based on NVVM 20.0.0
//

.version 9.0
.target sm_100
.address_size 64

	// .globl	_Z7isPrimePii

.visible .entry _Z7isPrimePii(
	.param .u64 .ptr .align 1 _Z7isPrimePii_param_0,
	.param .u32 _Z7isPrimePii_param_1
)
{
	.reg .pred 	%p<7>;
	.reg .b32 	%r<21>;
	.reg .b32 	%f<3>;
	.reg .b64 	%rd<5>;

	ld.param.u64 	%rd1, [_Z7isPrimePii_param_0];
	ld.param.u32 	%r7, [_Z7isPrimePii_param_1];
	mov.u32 	%r9, %ctaid.x;
	mov.u32 	%r10, %ntid.x;
	mov.u32 	%r11, %tid.x;
	mad.lo.s32 	%r12, %r9, %r10, %r11;
	shl.b32 	%r1, %r12, 1;
	or.b32  	%r2, %r1, 1;
	setp.lt.s32 	%p1, %r12, 1;
	setp.ge.s32 	%p2, %r2, %r7;
	or.pred  	%p3, %p1, %p2;
	@%p3 bra 	$L__BB0_6;
	cvt.rn.f32.s32 	%f1, %r2;
	sqrt.rn.f32 	%f2, %f1;
	cvt.rzi.s32.f32 	%r3, %f2;
	setp.lt.s32 	%p4, %r3, 2;
	mov.b32 	%r14, 1;
	mov.u32 	%r20, %r14;
	@%p4 bra 	$L__BB0_5;
	mov.b32 	%r19, 2;
	bra.uni 	$L__BB0_4;
$L__BB0_3:
	add.s32 	%r4, %r19, 1;
	setp.eq.s32 	%p6, %r19, %r3;
	mov.u32 	%r19, %r4;
	mov.u32 	%r20, %r14;
	@%p6 bra 	$L__BB0_5;
$L__BB0_4:
	rem.u32 	%r17, %r2, %r19;
	setp.ne.s32 	%p5, %r17, 0;
	mov.b32 	%r20, 0;
	@%p5 bra 	$L__BB0_3;
$L__BB0_5:
	cvta.to.global.u64 	%rd2, %rd1;
	mul.wide.u32 	%rd3, %r1, 4;
	add.s64 	%rd4, %rd2, %rd3;
	st.global.u32 	[%rd4+4], %r20;
$L__BB0_6:
	ret;

}


// ===== COMPILED SASS (sm_100) =====

	.target	sm_100

	.elftype	@"ET_EXEC"


//--------------------- .note.nv.tkinfo           --------------------------
	.section	.note.nv.tkinfo,"",@"SHT_NOTE"
	.sectionflags	@"SHF_NOTE_NV_TKINFO"
	.tkinfo
        /*0018*/ 	.word	0x00000002
        /*0030*/ 	.string	""
        /*0030*/ 	.string	"ptxas"
        /*0030*/ 	.string	"Cuda compilation tools, release 13.0, V13.0.88"
        /*0030*/ 	.string	"Build cuda_13.0.r13.0/compiler.36424714_0"
        /*0030*/ 	.string	"-arch sm_100 -m 64 "



//--------------------- .note.nv.cuinfo           --------------------------
	.section	.note.nv.cuinfo,"",@"SHT_NOTE"
	.sectionflags	@"SHF_NOTE_NV_CUINFO"
        /*0018*/ 	.short	0x0002
        /*001a*/ 	.short	0x0064
        /*001c*/ 	.short	0x0082
	.zero		2


//--------------------- .nv.info                  --------------------------
	.section	.nv.info,"",@"SHT_CUDA_INFO"
	.align	4


	//----- nvinfo : EIATTR_REGCOUNT
	.align		4
        /*0000*/ 	.byte	0x04, 0x2f
        /*0002*/ 	.short	(.L_1 - .L_0)
	.align		4
.L_0:
        /*0004*/ 	.word	index@(_Z7isPrimePii)
        /*0008*/ 	.word	0x0000000c


	//----- nvinfo : EIATTR_FRAME_SIZE
	.align		4
.L_1:
        /*000c*/ 	.byte	0x04, 0x11
        /*000e*/ 	.short	(.L_3 - .L_2)
	.align		4
.L_2:
        /*0010*/ 	.word	index@($__internal_0_$__cuda_sm20_sqrt_rn_f32_slowpath)
        /*0014*/ 	.word	0x00000000


	//----- nvinfo : EIATTR_FRAME_SIZE
	.align		4
.L_3:
        /*0018*/ 	.byte	0x04, 0x11
        /*001a*/ 	.short	(.L_5 - .L_4)
	.align		4
.L_4:
        /*001c*/ 	.word	index@(_Z7isPrimePii)
        /*0020*/ 	.word	0x00000000


	//----- nvinfo : EIATTR_MIN_STACK_SIZE
	.align		4
.L_5:
        /*0024*/ 	.byte	0x04, 0x12
        /*0026*/ 	.short	(.L_7 - .L_6)
	.align		4
.L_6:
        /*0028*/ 	.word	index@(_Z7isPrimePii)
        /*002c*/ 	.word	0x00000000
.L_7:


//--------------------- .nv.compat                --------------------------
	.section	.nv.compat,"",@"SHT_CUDA_COMPAT_INFO"
	.align	4
        /*0000*/ 	.byte	0x02, 0x09, 0x00, 0x00, 0x02, 0x02, 0x01, 0x00, 0x02, 0x05, 0x05, 0x00, 0x03, 0x07, 0x01, 0x01
        /*0010*/ 	.byte	0x02, 0x03, 0x00, 0x00, 0x02, 0x06, 0x01, 0x00, 0x04, 0x0b, 0x08, 0x00, 0x01, 0x00, 0x00, 0x00
        /*0020*/ 	.byte	0x00, 0x00, 0x00, 0x00


//--------------------- .nv.info._Z7isPrimePii    --------------------------
	.section	.nv.info._Z7isPrimePii,"",@"SHT_CUDA_INFO"
	.sectionflags	@""
	.align	4


	//----- nvinfo : EIATTR_CUDA_API_VERSION
	.align		4
        /*0000*/ 	.byte	0x04, 0x37
        /*0002*/ 	.short	(.L_9 - .L_8)
.L_8:
        /*0004*/ 	.word	0x00000082


	//----- nvinfo : EIATTR_KPARAM_INFO
	.align		4
.L_9:
        /*0008*/ 	.byte	0x04, 0x17
        /*000a*/ 	.short	(.L_11 - .L_10)
.L_10:
        /*000c*/ 	.word	0x00000000
        /*0010*/ 	.short	0x0001
        /*0012*/ 	.short	0x0008
        /*0014*/ 	.byte	0x00, 0xf0, 0x11, 0x00


	//----- nvinfo : EIATTR_KPARAM_INFO
	.align		4
.L_11:
        /*0018*/ 	.byte	0x04, 0x17
        /*001a*/ 	.short	(.L_13 - .L_12)
.L_12:
        /*001c*/ 	.word	0x00000000
        /*0020*/ 	.short	0x0000
        /*0022*/ 	.short	0x0000
        /*0024*/ 	.byte	0x00, 0xf5, 0x21, 0x00


	//----- nvinfo : EIATTR_SPARSE_MMA_MASK
	.align		4
.L_13:
        /*0028*/ 	.byte	0x03, 0x50
        /*002a*/ 	.short	0x0000


	//----- nvinfo : EIATTR_MAXREG_COUNT
	.align		4
        /*002c*/ 	.byte	0x03, 0x1b
        /*002e*/ 	.short	0x00ff


	//----- nvinfo : EIATTR_MERCURY_ISA_VERSION
	.align		4
        /*0030*/ 	.byte	0x03, 0x5f
        /*0032*/ 	.short	0x0101


	//----- nvinfo : EIATTR_VRC_CTA_INIT_COUNT
	.align		4
        /*0034*/ 	.byte	0x02, 0x4a
	.zero		1
	.zero		1


	//----- nvinfo : EIATTR_EXIT_INSTR_OFFSETS
	.align		4
        /*0038*/ 	.byte	0x04, 0x1c
        /*003a*/ 	.short	(.L_15 - .L_14)


	//   ....[0]....
.L_14:
        /*003c*/ 	.word	0x000000a0


	//   ....[1]....
        /*0040*/ 	.word	0x000003e0


	//----- nvinfo : EIATTR_CRS_STACK_SIZE
	.align		4
.L_15:
        /*0044*/ 	.byte	0x04, 0x1e
        /*0046*/ 	.short	(.L_17 - .L_16)
.L_16:
        /*0048*/ 	.word	0x00000000


	//----- nvinfo : EIATTR_CBANK_PARAM_SIZE
	.align		4
.L_17:
        /*004c*/ 	.byte	0x03, 0x19
        /*004e*/ 	.short	0x000c


	//----- nvinfo : EIATTR_PARAM_CBANK
	.align		4
        /*0050*/ 	.byte	0x04, 0x0a
        /*0052*/ 	.short	(.L_19 - .L_18)
	.align		4
.L_18:
        /*0054*/ 	.word	index@(.nv.constant0._Z7isPrimePii)
        /*0058*/ 	.short	0x0380
        /*005a*/ 	.short	0x000c


	//----- nvinfo : EIATTR_SW_WAR
	.align		4
.L_19:
        /*005c*/ 	.byte	0x04, 0x36
        /*005e*/ 	.short	(.L_21 - .L_20)
.L_20:
        /*0060*/ 	.word	0x00000008
.L_21:


//--------------------- .nv.callgraph             --------------------------
	.section	.nv.callgraph,"",@"SHT_CUDA_CALLGRAPH"
	.align	4
	.sectionentsize	8
	.align		4
        /*0000*/ 	.word	0x00000000
	.align		4
        /*0004*/ 	.word	0xffffffff
	.align		4
        /*0008*/ 	.word	0x00000000
	.align		4
        /*000c*/ 	.word	0xfffffffe
	.align		4
        /*0010*/ 	.word	0x00000000
	.align		4
        /*0014*/ 	.word	0xfffffffd
	.align		4
        /*0018*/ 	.word	0x00000000
	.align		4
        /*001c*/ 	.word	0xfffffffc


//--------------------- .text._Z7isPrimePii       --------------------------
	.section	.text._Z7isPrimePii,"ax",@progbits
	.align	128
        .global         _Z7isPrimePii
        .type           _Z7isPrimePii,@function
        .size           _Z7isPrimePii,(.L_x_9 - _Z7isPrimePii)
        .other          _Z7isPrimePii,@"STO_CUDA_ENTRY STV_DEFAULT"
_Z7isPrimePii:
.text._Z7isPrimePii:
[----:B------:R-:W-:Y:S01]  /*0000*/  LDC R1, c[0x0][0x37c] ;  /* 0x0000df00ff017b82 */ /* 0x000fe20000000800 */
[----:B------:R-:W0:Y:S07]  /*0010*/  S2R R3, SR_TID.X ;  /* 0x0000000000037919 */ /* 0x000e2e0000002100 */
[----:B------:R-:W0:Y:S01]  /*0020*/  S2UR UR4, SR_CTAID.X ;  /* 0x00000000000479c3 */ /* 0x000e220000002500 */
[----:B------:R-:W1:Y:S07]  /*0030*/  LDCU UR5, c[0x0][0x388] ;  /* 0x00007100ff0577ac */ /* 0x000e6e0008000800 */
[----:B------:R-:W0:Y:S02]  /*0040*/  LDC R0, c[0x0][0x360] ;  /* 0x0000d800ff007b82 */ /* 0x000e240000000800 */
[----:B0-----:R-:W-:-:S05]  /*0050*/  IMAD R0, R0, UR4, R3 ;  /* 0x0000000400007c24 */ /* 0x001fca000f8e0203 */
[----:B------:R-:W-:-:S05]  /*0060*/  SHF.L.U32 R2, R0, 0x1, RZ ;  /* 0x0000000100027819 */ /* 0x000fca00000006ff */
[----:B------:R-:W-:-:S05]  /*0070*/  VIADD R3, R2, 0x1 ;  /* 0x0000000102037836 */ /* 0x000fca0000000000 */
[----:B-1----:R-:W-:-:S04]  /*0080*/  ISETP.GE.AND P0, PT, R3, UR5, PT ;  /* 0x0000000503007c0c */ /* 0x002fc8000bf06270 */
[----:B------:R-:W-:-:S13]  /*0090*/  ISETP.LT.OR P0, PT, R0, 0x1, P0 ;  /* 0x000000010000780c */ /* 0x000fda0000701670 */
[----:B------:R-:W-:Y:S05]  /*00a0*/  @P0 EXIT ;  /* 0x000000000000094d */ /* 0x000fea0003800000 */
[----:B------:R-:W-:Y:S01]  /*00b0*/  I2FP.F32.S32 R0, R3 ;  /* 0x0000000300007245 */ /* 0x000fe20000201400 */
[----:B------:R-:W-:Y:S03]  /*00c0*/  BSSY.RECONVERGENT B0, `(.L_x_0) ;  /* 0x000000e000007945 */ /* 0x000fe60003800200 */
[----:B------:R-:W-:Y:S01]  /*00d0*/  IADD3 R4, PT, PT, R0, -0xd000000, RZ ;  /* 0xf300000000047810 */ /* 0x000fe20007ffe0ff */
[----:B------:R0:W1:Y:S03]  /*00e0*/  MUFU.RSQ R5, R0 ;  /* 0x0000000000057308 */ /* 0x0000660000001400 */
[----:B------:R-:W-:-:S13]  /*00f0*/  ISETP.GT.U32.AND P0, PT, R4, 0x727fffff, PT ;  /* 0x727fffff0400780c */ /* 0x000fda0003f04070 */
[----:B0-----:R-:W-:Y:S05]  /*0100*/  @!P0 BRA `(.L_x_1) ;  /* 0x0000000000148947 */ /* 0x001fea0003800000 */
[----:B------:R-:W-:Y:S01]  /*0110*/  BSSY.RECONVERGENT B1, `(.L_x_2) ;  /* 0x0000003000017945 */ /* 0x000fe20003800200 */
[----:B------:R-:W-:-:S07]  /*0120*/  MOV R9, 0x140 ;  /* 0x0000014000097802 */ /* 0x000fce0000000f00 */
[----:B-1----:R-:W-:Y:S05]  /*0130*/  CALL.REL.NOINC `($__internal_0_$__cuda_sm20_sqrt_rn_f32_slowpath) ;  /* 0x0000000000ac7944 */ /* 0x002fea0003c00000 */
[----:B------:R-:W-:Y:S05]  /*0140*/  BSYNC.RECONVERGENT B1 ;  /* 0x0000000000017941 */ /* 0x000fea0003800200 */
.L_x_2:
[----:B------:R-:W-:Y:S05]  /*0150*/  BRA `(.L_x_3) ;  /* 0x0000000000107947 */ /* 0x000fea0003800000 */
.L_x_1:
[----:B-1----:R-:W-:Y:S01]  /*0160*/  FMUL.FTZ R7, R0, R5 ;  /* 0x0000000500077220 */ /* 0x002fe20000410000 */
[----:B------:R-:W-:-:S03]  /*0170*/  FMUL.FTZ R5, R5, 0.5 ;  /* 0x3f00000005057820 */ /* 0x000fc60000410000 */
[----:B------:R-:W-:-:S04]  /*0180*/  FFMA R0, -R7, R7, R0 ;  /* 0x0000000707007223 */ /* 0x000fc80000000100 */
[----:B------:R-:W-:-:S07]  /*0190*/  FFMA R0, R0, R5, R7 ;  /* 0x0000000500007223 */ /* 0x000fce0000000007 */
.L_x_3:
[----:B------:R-:W-:Y:S05]  /*01a0*/  BSYNC.RECONVERGENT B0 ;  /* 0x0000000000007941 */ /* 0x000fea0003800200 */
.L_x_0:
[----:B------:R-:W0:Y:S01]  /*01b0*/  F2I.TRUNC.NTZ R9, R0 ;  /* 0x0000000000097305 */ /* 0x000e22000020f100 */
[----:B------:R-:W1:Y:S01]  /*01c0*/  LDCU.64 UR4, c[0x0][0x358] ;  /* 0x00006b00ff0477ac */ /* 0x000e620008000a00 */
[----:B------:R-:W-:Y:S01]  /*01d0*/  BSSY.RECONVERGENT B0, `(.L_x_4) ;  /* 0x000001d000007945 */ /* 0x000fe20003800200 */
[----:B------:R-:W-:Y:S01]  /*01e0*/  IMAD.MOV.U32 R7, RZ, RZ, 0x1 ;  /* 0x00000001ff077424 */ /* 0x000fe200078e00ff */
[----:B0-----:R-:W-:-:S13]  /*01f0*/  ISETP.GE.AND P0, PT, R9, 0x2, PT ;  /* 0x000000020900780c */ /* 0x001fda0003f06270 */
[----:B-1----:R-:W-:Y:S05]  /*0200*/  @!P0 BRA `(.L_x_5) ;  /* 0x0000000000648947 */ /* 0x002fea0003800000 */
[----:B------:R-:W-:-:S07]  /*0210*/  HFMA2 R0, -RZ, RZ, 0, 1.1920928955078125e-07 ;  /* 0x00000002ff007431 */ /* 0x000fce00000001ff */
.L_x_6:
[----:B------:R-:W0:Y:S01]  /*0220*/  I2F.U32.RP R6, R0 ;  /* 0x0000000000067306 */ /* 0x000e220000209000 */
[----:B------:R-:W-:-:S07]  /*0230*/  ISETP.NE.U32.AND P1, PT, R0, RZ, PT ;  /* 0x000000ff0000720c */ /* 0x000fce0003f25070 */
[----:B0-----:R-:W0:Y:S02]  /*0240*/  MUFU.RCP R6, R6 ;  /* 0x0000000600067308 */ /* 0x001e240000001000 */
[----:B0-----:R-:W-:-:S06]  /*0250*/  VIADD R4, R6, 0xffffffe ;  /* 0x0ffffffe06047836 */ /* 0x001fcc0000000000 */
[----:B------:R0:W1:Y:S02]  /*0260*/  F2I.FTZ.U32.TRUNC.NTZ R5, R4 ;  /* 0x0000000400057305 */ /* 0x000064000021f000 */
[----:B0-----:R-:W-:Y:S01]  /*0270*/  IMAD.MOV.U32 R4, RZ, RZ, RZ ;  /* 0x000000ffff047224 */ /* 0x001fe200078e00ff */
[----:B-1----:R-:W-:-:S05]  /*0280*/  IADD3 R7, PT, PT, RZ, -R5, RZ ;  /* 0x80000005ff077210 */ /* 0x002fca0007ffe0ff */
[----:B------:R-:W-:-:S04]  /*0290*/  IMAD R7, R7, R0, RZ ;  /* 0x0000000007077224 */ /* 0x000fc800078e02ff */
[----:B------:R-:W-:-:S04]  /*02a0*/  IMAD.HI.U32 R8, R5, R7, R4 ;  /* 0x0000000705087227 */ /* 0x000fc800078e0004 */
[----:B------:R-:W-:Y:S02]  /*02b0*/  IMAD.MOV.U32 R7, RZ, RZ, RZ ;  /* 0x000000ffff077224 */ /* 0x000fe400078e00ff */
[----:B------:R-:W-:-:S05]  /*02c0*/  IMAD.HI.U32 R8, R8, R3, RZ ;  /* 0x0000000308087227 */ /* 0x000fca00078e00ff */
[----:B------:R-:W-:-:S05]  /*02d0*/  IADD3 R8, PT, PT, -R8, RZ, RZ ;  /* 0x000000ff08087210 */ /* 0x000fca0007ffe1ff */
[----:B------:R-:W-:-:S05]  /*02e0*/  IMAD R5, R0, R8, R3 ;  /* 0x0000000800057224 */ /* 0x000fca00078e0203 */
[----:B------:R-:W-:-:S13]  /*02f0*/  ISETP.GE.U32.AND P0, PT, R5, R0, PT ;  /* 0x000000000500720c */ /* 0x000fda0003f06070 */
[----:B------:R-:W-:-:S05]  /*0300*/  @P0 IMAD.IADD R5, R5, 0x1, -R0 ;  /* 0x0000000105050824 */ /* 0x000fca00078e0a00 */
[----:B------:R-:W-:-:S13]  /*0310*/  ISETP.GE.U32.AND P0, PT, R5, R0, PT ;  /* 0x000000000500720c */ /* 0x000fda0003f06070 */
[-C--:B------:R-:W-:Y:S02]  /*0320*/  @P0 IADD3 R5, PT, PT, R5, -R0.reuse, RZ ;  /* 0x8000000005050210 */ /* 0x080fe40007ffe0ff */
[----:B------:R-:W-:-:S04]  /*0330*/  @!P1 LOP3.LUT R5, RZ, R0, RZ, 0x33, !PT ;  /* 0x00000000ff059212 */ /* 0x000fc800078e33ff */
[----:B------:R-:W-:-:S13]  /*0340*/  ISETP.NE.AND P0, PT, R5, RZ, PT ;  /* 0x000000ff0500720c */ /* 0x000fda0003f05270 */
[----:B------:R-:W-:Y:S05]  /*0350*/  @!P0 BRA `(.L_x_5) ;  /* 0x0000000000108947 */ /* 0x000fea0003800000 */
[C---:B------:R-:W-:Y:S02]  /*0360*/  ISETP.NE.AND P0, PT, R0.reuse, R9, PT ;  /* 0x000000090000720c */ /* 0x040fe40003f05270 */
[----:B------:R-:W-:-:S11]  /*0370*/  IADD3 R0, PT, PT, R0, 0x1, RZ ;  /* 0x0000000100007810 */ /* 0x000fd60007ffe0ff */
[----:B------:R-:W-:Y:S05]  /*0380*/  @P0 BRA `(.L_x_6) ;  /* 0xfffffffc00a40947 */ /* 0x000fea000383ffff */
[----:B------:R-:W-:-:S07]  /*0390*/  IMAD.MOV.U32 R7, RZ, RZ, 0x1 ;  /* 0x00000001ff077424 */ /* 0x000fce00078e00ff */
.L_x_5:
[----:B------:R-:W-:Y:S05]  /*03a0*/  BSYNC.RECONVERGENT B0 ;  /* 0x0000000000007941 */ /* 0x000fea0003800200 */
.L_x_4:
[----:B------:R-:W0:Y:S02]  /*03b0*/  LDC.64 R4, c[0x0][0x380] ;  /* 0x0000e000ff047b82 */ /* 0x000e240000000a00 */
[----:B0-----:R-:W-:-:S05]  /*03c0*/  IMAD.WIDE.U32 R2, R2, 0x4, R4 ;  /* 0x0000000402027825 */ /* 0x001fca00078e0004 */
[----:B------:R-:W-:Y:S01]  /*03d0*/  STG.E desc[UR4][R2.64+0x4], R7 ;  /* 0x0000040702007986 */ /* 0x000fe2000c101904 */
[----:B------:R-:W-:Y:S05]  /*03e0*/  EXIT ;  /* 0x000000000000794d */ /* 0x000fea0003800000 */
        .weak           $__internal_0_$__cuda_sm20_sqrt_rn_f32_slowpath
        .type           $__internal_0_$__cuda_sm20_sqrt_rn_f32_slowpath,@function
        .size           $__internal_0_$__cuda_sm20_sqrt_rn_f32_slowpath,(.L_x_9 - $__internal_0_$__cuda_sm20_sqrt_rn_f32_slowpath)
$__internal_0_$__cuda_sm20_sqrt_rn_f32_slowpath:
[----:B------:R-:W-:-:S13]  /*03f0*/  LOP3.LUT P0, RZ, R0, 0x7fffffff, RZ, 0xc0, !PT ;  /* 0x7fffffff00ff7812 */ /* 0x000fda000780c0ff */
[----:B------:R-:W-:Y:S01]  /*0400*/  @!P0 MOV R4, R0 ;  /* 0x0000000000048202 */ /* 0x000fe20000000f00 */
[----:B------:R-:W-:Y:S06]  /*0410*/  @!P0 BRA `(.L_x_7) ;  /* 0x0000000000408947 */ /* 0x000fec0003800000 */
[----:B------:R-:W-:-:S13]  /*0420*/  FSETP.GEU.FTZ.AND P0, PT, R0, RZ, PT ;  /* 0x000000ff0000720b */ /* 0x000fda0003f1e000 */
[----:B------:R-:W-:Y:S01]  /*0430*/  @!P0 IMAD.MOV.U32 R4, RZ, RZ, 0x7fffffff ;  /* 0x7fffffffff048424 */ /* 0x000fe200078e00ff */
[----:B------:R-:W-:Y:S06]  /*0440*/  @!P0 BRA `(.L_x_7) ;  /* 0x0000000000348947 */ /* 0x000fec0003800000 */
[----:B------:R-:W-:-:S13]  /*0450*/  FSETP.GTU.FTZ.AND P0, PT, |R0|, +INF , PT ;  /* 0x7f8000000000780b */ /* 0x000fda0003f1c200 */
[----:B------:R-:W-:Y:S01]  /*0460*/  @P0 FADD.FTZ R4, R0, 1 ;  /* 0x3f80000000040421 */ /* 0x000fe20000010000 */
[----:B------:R-:W-:Y:S06]  /*0470*/  @P0 BRA `(.L_x_7) ;  /* 0x0000000000280947 */ /* 0x000fec0003800000 */
[----:B------:R-:W-:-:S13]  /*0480*/  FSETP.NEU.FTZ.AND P0, PT, |R0|, +INF , PT ;  /* 0x7f8000000000780b */ /* 0x000fda0003f1d200 */
[----:B------:R-:W-:-:S04]  /*0490*/  @P0 FFMA R5, R0, 1.84467440737095516160e+19, RZ ;  /* 0x5f80000000050823 */ /* 0x000fc800000000ff */
[----:B------:R-:W0:Y:S02]  /*04a0*/  @P0 MUFU.RSQ R4, R5 ;  /* 0x0000000500040308 */ /* 0x000e240000001400 */
[----:B0-----:R-:W-:Y:S01]  /*04b0*/  @P0 FMUL.FTZ R6, R5, R4 ;  /* 0x0000000405060220 */ /* 0x001fe20000410000 */
[----:B------:R-:W-:Y:S01]  /*04c0*/  @P0 FMUL.FTZ R8, R4, 0.5 ;  /* 0x3f00000004080820 */ /* 0x000fe20000410000 */
[----:B------:R-:W-:Y:S02]  /*04d0*/  @!P0 MOV R4, R0 ;  /* 0x0000000000048202 */ /* 0x000fe40000000f00 */
[----:B------:R-:W-:-:S04]  /*04e0*/  @P0 FADD.FTZ R7, -R6, -RZ ;  /* 0x800000ff06070221 */ /* 0x000fc80000010100 */
[----:B------:R-:W-:-:S04]  /*04f0*/  @P0 FFMA R7, R6, R7, R5 ;  /* 0x0000000706070223 */ /* 0x000fc80000000005 */
[----:B------:R-:W-:-:S04]  /*0500*/  @P0 FFMA R7, R7, R8, R6 ;  /* 0x0000000807070223 */ /* 0x000fc80000000006 */
[----:B------:R-:W-:-:S07]  /*0510*/  @P0 FMUL.FTZ R4, R7, 2.3283064365386962891e-10 ;  /* 0x2f80000007040820 */ /* 0x000fce0000410000 */
.L_x_7:
[----:B------:R-:W-:Y:S02]  /*0520*/  HFMA2 R5, -RZ, RZ, 0, 0 ;  /* 0x00000000ff057431 */ /* 0x000fe400000001ff */
[----:B------:R-:W-:Y:S01]  /*0530*/  IMAD.MOV.U32 R0, RZ, RZ, R4 ;  /* 0x000000ffff007224 */ /* 0x000fe200078e0004 */
[----:B------:R-:W-:-:S04]  /*0540*/  MOV R4, R9 ;  /* 0x0000000900047202 */ /* 0x000fc80000000f00 */
[----:B------:R-:W-:Y:S05]  /*0550*/  RET.REL.NODEC R4 `(_Z7isPrimePii) ;  /* 0xfffffff804a87950 */ /* 0x000fea0003c3ffff */
.L_x_8:
[----:B------:R-:W-:-:S00]  /*0560*/  BRA `(.L_x_8) ;  /* 0xfffffffc00fc7947 */ /* 0x000fc0000383ffff */
[----:B------:R-:W-:-:S00]  /*0570*/  NOP ;  /* 0x0000000000007918 */ /* 0x000fc00000000000 */
        /* <DEDUP_REMOVED lines=8> */
.L_x_9:


//--------------------- .nv.shared.reserved.0     --------------------------
	.section	.nv.shared.reserved.0,"aw",@nobits
	.weak		__nv_reservedSMEM_offset_0_alias
	.size		__nv_reservedSMEM_offset_0_alias, 0, 64
	.other		__nv_reservedSMEM_offset_0_alias,@"STO_CUDA_RESERVED_SHARED STV_DEFAULT"
__nv_reservedSMEM_offset_0_alias:
	.zero		0
	.zero		64


//--------------------- .nv.constant0._Z7isPrimePii --------------------------
	.section	.nv.constant0._Z7isPrimePii,"a",@progbits
	.sectionflags	@""
	.align	4
.nv.constant0._Z7isPrimePii:
	.zero		908


//--------------------- SYMBOLS --------------------------

	.type		.nv.reservedSmem.offset0,@object
	.size		.nv.reservedSmem.offset0,0x4
